//
// Generated by NVIDIA NVVM Compiler
//
// Compiler Build ID: CL-36424714
// Cuda compilation tools, release 13.0, V13.0.88
// Based on NVVM 20.0.0
//

.version 9.0
.target sm_100
.address_size 64

	// .globl	_Z16stencilOperationPiS_ii

.visible .entry _Z16stencilOperationPiS_ii(
	.param .u64 .ptr .align 1 _Z16stencilOperationPiS_ii_param_0,
	.param .u64 .ptr .align 1 _Z16stencilOperationPiS_ii_param_1,
	.param .u32 _Z16stencilOperationPiS_ii_param_2,
	.param .u32 _Z16stencilOperationPiS_ii_param_3
)
{
	.reg .pred 	%p<8>;
	.reg .b32 	%r<36>;
	.reg .b64 	%rd<13>;

	ld.param.u64 	%rd4, [_Z16stencilOperationPiS_ii_param_0];
	ld.param.u64 	%rd3, [_Z16stencilOperationPiS_ii_param_1];
	ld.param.u32 	%r16, [_Z16stencilOperationPiS_ii_param_2];
	ld.param.u32 	%r15, [_Z16stencilOperationPiS_ii_param_3];
	cvta.to.global.u64 	%rd1, %rd4;
	mov.u32 	%r17, %tid.x;
	mov.u32 	%r18, %tid.y;
	mov.u32 	%r19, %ctaid.x;
	mov.u32 	%r20, %ntid.x;
	mov.u32 	%r21, %ctaid.y;
	mov.u32 	%r22, %ntid.y;
	mad.lo.s32 	%r1, %r21, %r22, %r18;
	mad.lo.s32 	%r23, %r19, %r20, %r17;
	setp.ge.s32 	%p1, %r1, %r15;
	setp.ge.s32 	%p2, %r23, %r16;
	or.pred  	%p3, %p1, %p2;
	@%p3 bra 	$L__BB0_10;
	mul.lo.s32 	%r3, %r16, %r1;
	add.s32 	%r4, %r3, %r23;
	mul.wide.s32 	%rd5, %r4, 4;
	add.s64 	%rd2, %rd1, %rd5;
	ld.global.u32 	%r33, [%rd2];
	setp.eq.s32 	%p4, %r1, 0;
	@%p4 bra 	$L__BB0_3;
	sub.s32 	%r24, %r3, %r16;
	add.s32 	%r25, %r24, %r23;
	mul.wide.s32 	%rd6, %r25, 4;
	add.s64 	%rd7, %rd1, %rd6;
	ld.global.u32 	%r26, [%rd7];
	add.s32 	%r33, %r26, %r33;
$L__BB0_3:
	add.s32 	%r27, %r15, -1;
	setp.ge.u32 	%p5, %r1, %r27;
	@%p5 bra 	$L__BB0_5;
	mul.wide.s32 	%rd8, %r16, 4;
	add.s64 	%rd9, %rd2, %rd8;
	ld.global.u32 	%r28, [%rd9];
	add.s32 	%r33, %r28, %r33;
$L__BB0_5:
	setp.lt.s32 	%p6, %r23, 1;
	@%p6 bra 	$L__BB0_7;
	ld.global.u32 	%r29, [%rd2+-4];
	add.s32 	%r33, %r29, %r33;
$L__BB0_7:
	add.s32 	%r30, %r16, -1;
	setp.ge.s32 	%p7, %r23, %r30;
	@%p7 bra 	$L__BB0_9;
	ld.global.u32 	%r31, [%rd2+4];
	add.s32 	%r33, %r31, %r33;
$L__BB0_9:
	cvta.to.global.u64 	%rd10, %rd3;
	add.s64 	%rd12, %rd10, %rd5;
	st.global.u32 	[%rd12], %r33;
$L__BB0_10:
	ret;

}


// ===== COMPILED SASS (sm_100) =====

	.target	sm_100

	.elftype	@"ET_EXEC"


//--------------------- .note.nv.tkinfo           --------------------------
	.section	.note.nv.tkinfo,"",@"SHT_NOTE"
	.sectionflags	@"SHF_NOTE_NV_TKINFO"
	.tkinfo
        /*0018*/ 	.word	0x00000002
        /*0030*/ 	.string	""
        /*0030*/ 	.string	"ptxas"
        /*0030*/ 	.string	"Cuda compilation tools, release 13.0, V13.0.88"
        /*0030*/ 	.string	"Build cuda_13.0.r13.0/compiler.36424714_0"
        /*0030*/ 	.string	"-arch sm_100 -m 64 "



//--------------------- .note.nv.cuinfo           --------------------------
	.section	.note.nv.cuinfo,"",@"SHT_NOTE"
	.sectionflags	@"SHF_NOTE_NV_CUINFO"
        /*0018*/ 	.short	0x0002
        /*001a*/ 	.short	0x0064
        /*001c*/ 	.short	0x0082
	.zero		2


//--------------------- .nv.info                  --------------------------
	.section	.nv.info,"",@"SHT_CUDA_INFO"
	.align	4


	//----- nvinfo : EIATTR_REGCOUNT
	.align		4
        /*0000*/ 	.byte	0x04, 0x2f
        /*0002*/ 	.short	(.L_1 - .L_0)
	.align		4
.L_0:
        /*0004*/ 	.word	index@(_Z16stencilOperationPiS_ii)
        /*0008*/ 	.word	0x00000010


	//----- nvinfo : EIATTR_FRAME_SIZE
	.align		4
.L_1:
        /*000c*/ 	.byte	0x04, 0x11
        /*000e*/ 	.short	(.L_3 - .L_2)
	.align		4
.L_2:
        /*0010*/ 	.word	index@(_Z16stencilOperationPiS_ii)
        /*0014*/ 	.word	0x00000000


	//----- nvinfo : EIATTR_MIN_STACK_SIZE
	.align		4
.L_3:
        /*0018*/ 	.byte	0x04, 0x12
        /*001a*/ 	.short	(.L_5 - .L_4)
	.align		4
.L_4:
        /*001c*/ 	.word	index@(_Z16stencilOperationPiS_ii)
        /*0020*/ 	.word	0x00000000
.L_5:


//--------------------- .nv.compat                --------------------------
	.section	.nv.compat,"",@"SHT_CUDA_COMPAT_INFO"
	.align	4
        /*0000*/ 	.byte	0x02, 0x09, 0x00, 0x00, 0x02, 0x02, 0x01, 0x00, 0x02, 0x05, 0x05, 0x00, 0x03, 0x07, 0x01, 0x01
        /*0010*/ 	.byte	0x02, 0x03, 0x00, 0x00, 0x02, 0x06, 0x01, 0x00, 0x04, 0x0b, 0x08, 0x00, 0x09, 0x00, 0x00, 0x00
        /*0020*/ 	.byte	0x00, 0x00, 0x00, 0x00


//--------------------- .nv.info._Z16stencilOperationPiS_ii --------------------------
	.section	.nv.info._Z16stencilOperationPiS_ii,"",@"SHT_CUDA_INFO"
	.sectionflags	@""
	.align	4


	//----- nvinfo : EIATTR_CUDA_API_VERSION
	.align		4
        /*0000*/ 	.byte	0x04, 0x37
        /*0002*/ 	.short	(.L_7 - .L_6)
.L_6:
        /*0004*/ 	.word	0x00000082


	//----- nvinfo : EIATTR_KPARAM_INFO
	.align		4
.L_7:
        /*0008*/ 	.byte	0x04, 0x17
        /*000a*/ 	.short	(.L_9 - .L_8)
.L_8:
        /*000c*/ 	.word	0x00000000
        /*0010*/ 	.short	0x0003
        /*0012*/ 	.short	0x0014
        /*0014*/ 	.byte	0x00, 0xf0, 0x11, 0x00


	//----- nvinfo : EIATTR_KPARAM_INFO
	.align		4
.L_9:
        /*0018*/ 	.byte	0x04, 0x17
        /*001a*/ 	.short	(.L_11 - .L_10)
.L_10:
        /*001c*/ 	.word	0x00000000
        /*0020*/ 	.short	0x0002
        /*0022*/ 	.short	0x0010
        /*0024*/ 	.byte	0x00, 0xf0, 0x11, 0x00


	//----- nvinfo : EIATTR_KPARAM_INFO
	.align		4
.L_11:
        /*0028*/ 	.byte	0x04, 0x17
        /*002a*/ 	.short	(.L_13 - .L_12)
.L_12:
        /*002c*/ 	.word	0x00000000
        /*0030*/ 	.short	0x0001
        /*0032*/ 	.short	0x0008
        /*0034*/ 	.byte	0x00, 0xf5, 0x21, 0x00


	//----- nvinfo : EIATTR_KPARAM_INFO
	.align		4
.L_13:
        /*0038*/ 	.byte	0x04, 0x17
        /*003a*/ 	.short	(.L_15 - .L_14)
.L_14:
        /*003c*/ 	.word	0x00000000
        /*0040*/ 	.short	0x0000
        /*0042*/ 	.short	0x0000
        /*0044*/ 	.byte	0x00, 0xf5, 0x21, 0x00


	//----- nvinfo : EIATTR_SPARSE_MMA_MASK
	.align		4
.L_15:
        /*0048*/ 	.byte	0x03, 0x50
        /*004a*/ 	.short	0x0000


	//----- nvinfo : EIATTR_MAXREG_COUNT
	.align		4
        /*004c*/ 	.byte	0x03, 0x1b
        /*004e*/ 	.short	0x00ff


	//----- nvinfo : EIATTR_MERCURY_ISA_VERSION
	.align		4
        /*0050*/ 	.byte	0x03, 0x5f
        /*0052*/ 	.short	0x0101


	//----- nvinfo : EIATTR_VRC_CTA_INIT_COUNT
	.align		4
        /*0054*/ 	.byte	0x02, 0x4a
	.zero		1
	.zero		1


	//----- nvinfo : EIATTR_EXIT_INSTR_OFFSETS
	.align		4
        /*0058*/ 	.byte	0x04, 0x1c
        /*005a*/ 	.short	(.L_17 - .L_16)


	//   ....[0]....
.L_16:
        /*005c*/ 	.word	0x000000c0


	//   ....[1]....
        /*0060*/ 	.word	0x00000270


	//----- nvinfo : EIATTR_CBANK_PARAM_SIZE
	.align		4
.L_17:
        /*0064*/ 	.byte	0x03, 0x19
        /*0066*/ 	.short	0x0018


	//----- nvinfo : EIATTR_PARAM_CBANK
	.align		4
        /*0068*/ 	.byte	0x04, 0x0a
        /*006a*/ 	.short	(.L_19 - .L_18)
	.align		4
.L_18:
        /*006c*/ 	.word	index@(.nv.constant0._Z16stencilOperationPiS_ii)
        /*0070*/ 	.short	0x0380
        /*0072*/ 	.short	0x0018


	//----- nvinfo : EIATTR_SW_WAR
	.align		4
.L_19:
        /*0074*/ 	.byte	0x04, 0x36
        /*0076*/ 	.short	(.L_21 - .L_20)
.L_20:
        /*0078*/ 	.word	0x00000008
.L_21:


//--------------------- .nv.callgraph             --------------------------
	.section	.nv.callgraph,"",@"SHT_CUDA_CALLGRAPH"
	.align	4
	.sectionentsize	8
	.align		4
        /*0000*/ 	.word	0x00000000
	.align		4
        /*0004*/ 	.word	0xffffffff
	.align		4
        /*0008*/ 	.word	0x00000000
	.align		4
        /*000c*/ 	.word	0xfffffffe
	.align		4
        /*0010*/ 	.word	0x00000000
	.align		4
        /*0014*/ 	.word	0xfffffffd
	.align		4
        /*0018*/ 	.word	0x00000000
	.align		4
        /*001c*/ 	.word	0xfffffffc


//--------------------- .text._Z16stencilOperationPiS_ii --------------------------
	.section	.text._Z16stencilOperationPiS_ii,"ax",@progbits
	.align	128
        .global         _Z16stencilOperationPiS_ii
        .type           _Z16stencilOperationPiS_ii,@function
        .size           _Z16stencilOperationPiS_ii,(.L_x_1 - _Z16stencilOperationPiS_ii)
        .other          _Z16stencilOperationPiS_ii,@"STO_CUDA_ENTRY STV_DEFAULT"
_Z16stencilOperationPiS_ii:
.text._Z16stencilOperationPiS_ii:
[----:B------:R-:W-:Y:S01]  /*0000*/  LDC R1, c[0x0][0x37c] ;  /* 0x0000df00ff017b82 */ /* 0x000fe20000000800 */
[----:B------:R-:W0:Y:S07]  /*0010*/  S2R R9, SR_TID.X ;  /* 0x0000000000097919 */ /* 0x000e2e0000002100 */
[----:B------:R-:W0:Y:S01]  /*0020*/  S2UR UR4, SR_CTAID.X ;  /* 0x00000000000479c3 */ /* 0x000e220000002500 */
[----:B------:R-:W1:Y:S07]  /*0030*/  S2R R7, SR_TID.Y ;  /* 0x0000000000077919 */ /* 0x000e6e0000002200 */
[----:B------:R-:W0:Y:S08]  /*0040*/  LDC R0, c[0x0][0x360] ;  /* 0x0000d800ff007b82 */ /* 0x000e300000000800 */
[----:B------:R-:W1:Y:S08]  /*0050*/  S2UR UR5, SR_CTAID.Y ;  /* 0x00000000000579c3 */ /* 0x000e700000002600 */
[----:B------:R-:W1:Y:S08]  /*0060*/  LDC R4, c[0x0][0x364] ;  /* 0x0000d900ff047b82 */ /* 0x000e700000000800 */
[----:B------:R-:W2:Y:S01]  /*0070*/  LDC.64 R2, c[0x0][0x390] ;  /* 0x0000e400ff027b82 */ /* 0x000ea20000000a00 */
[----:B0-----:R-:W-:-:S02]  /*0080*/  IMAD R9, R0, UR4, R9 ;  /* 0x0000000400097c24 */ /* 0x001fc4000f8e0209 */
[----:B-1----:R-:W-:-:S03]  /*0090*/  IMAD R7, R4, UR5, R7 ;  /* 0x0000000504077c24 */ /* 0x002fc6000f8e0207 */
[----:B--2---:R-:W-:-:S04]  /*00a0*/  ISETP.GE.AND P0, PT, R9, R2, PT ;  /* 0x000000020900720c */ /* 0x004fc80003f06270 */
[----:B------:R-:W-:-:S13]  /*00b0*/  ISETP.GE.OR P0, PT, R7, R3, P0 ;  /* 0x000000030700720c */ /* 0x000fda0000706670 */
[----:B------:R-:W-:Y:S05]  /*00c0*/  @P0 EXIT ;  /* 0x000000000000094d */ /* 0x000fea0003800000 */
[----:B------:R-:W0:Y:S01]  /*00d0*/  LDC.64 R4, c[0x0][0x380] ;  /* 0x0000e000ff047b82 */ /* 0x000e220000000a00 */
[----:B------:R-:W-:Y:S01]  /*00e0*/  ISETP.NE.AND P0, PT, R7, RZ, PT ;  /* 0x000000ff0700720c */ /* 0x000fe20003f05270 */
[----:B------:R-:W1:Y:S01]  /*00f0*/  LDCU.64 UR4, c[0x0][0x358] ;  /* 0x00006b00ff0477ac */ /* 0x000e620008000a00 */
[----:B------:R-:W-:Y:S01]  /*0100*/  IADD3 R6, PT, PT, R3, -0x1, RZ ;  /* 0xffffffff03067810 */ /* 0x000fe20007ffe0ff */
[----:B------:R-:W-:Y:S01]  /*0110*/  IMAD R11, R7, R2, R9 ;  /* 0x00000002070b7224 */ /* 0x000fe200078e0209 */
[----:B------:R-:W-:Y:S02]  /*0120*/  ISETP.GE.AND P2, PT, R9, 0x1, PT ;  /* 0x000000010900780c */ /* 0x000fe40003f46270 */
[----:B------:R-:W-:-:S07]  /*0130*/  ISETP.GE.U32.AND P1, PT, R7, R6, PT ;  /* 0x000000060700720c */ /* 0x000fce0003f26070 */
[----:B------:R-:W-:-:S05]  /*0140*/  @P0 IMAD R0, R7, R2, -R2 ;  /* 0x0000000207000224 */ /* 0x000fca00078e0a02 */
[----:B------:R-:W-:Y:S01]  /*0150*/  @P0 IADD3 R3, PT, PT, R9, R0, RZ ;  /* 0x0000000009030210 */ /* 0x000fe20007ffe0ff */
[----:B------:R-:W-:-:S04]  /*0160*/  VIADD R0, R2, 0xffffffff ;  /* 0xffffffff02007836 */ /* 0x000fc80000000000 */
[--C-:B0-----:R-:W-:Y:S01]  /*0170*/  @P0 IMAD.WIDE R6, R3, 0x4, R4.reuse ;  /* 0x0000000403060825 */ /* 0x101fe200078e0204 */
[----:B------:R-:W-:Y:S02]  /*0180*/  ISETP.GE.AND P3, PT, R9, R0, PT ;  /* 0x000000000900720c */ /* 0x000fe40003f66270 */
[----:B------:R-:W0:Y:S01]  /*0190*/  LDC.64 R8, c[0x0][0x388] ;  /* 0x0000e200ff087b82 */ /* 0x000e220000000a00 */
[C---:B------:R-:W-:Y:S02]  /*01a0*/  IMAD.WIDE R4, R11.reuse, 0x4, R4 ;  /* 0x000000040b047825 */ /* 0x040fe400078e0204 */
[----:B-1----:R-:W2:Y:S02]  /*01b0*/  @P0 LDG.E R6, desc[UR4][R6.64] ;  /* 0x0000000406060981 */ /* 0x002ea4000c1e1900 */
[----:B------:R-:W-:Y:S02]  /*01c0*/  @!P1 IMAD.WIDE R2, R2, 0x4, R4 ;  /* 0x0000000402029825 */ /* 0x000fe400078e0204 */
[----:B------:R-:W2:Y:S04]  /*01d0*/  LDG.E R13, desc[UR4][R4.64] ;  /* 0x00000004040d7981 */ /* 0x000ea8000c1e1900 */
[----:B------:R-:W3:Y:S04]  /*01e0*/  @P2 LDG.E R0, desc[UR4][R4.64+-0x4] ;  /* 0xfffffc0404002981 */ /* 0x000ee8000c1e1900 */
[----:B------:R-:W4:Y:S04]  /*01f0*/  @!P1 LDG.E R2, desc[UR4][R2.64] ;  /* 0x0000000402029981 */ /* 0x000f28000c1e1900 */
[----:B------:R-:W5:Y:S01]  /*0200*/  @!P3 LDG.E R10, desc[UR4][R4.64+0x4] ;  /* 0x00000404040ab981 */ /* 0x000f62000c1e1900 */
[----:B0-----:R-:W-:Y:S01]  /*0210*/  IMAD.WIDE R8, R11, 0x4, R8 ;  /* 0x000000040b087825 */ /* 0x001fe200078e0208 */
[----:B--2---:R-:W-:-:S05]  /*0220*/  @P0 IADD3 R13, PT, PT, R13, R6, RZ ;  /* 0x000000060d0d0210 */ /* 0x004fca0007ffe0ff */
[----:B----4-:R-:W-:-:S05]  /*0230*/  @!P1 IMAD.IADD R13, R13, 0x1, R2 ;  /* 0x000000010d0d9824 */ /* 0x010fca00078e0202 */
[----:B---3--:R-:W-:-:S04]  /*0240*/  @P2 IADD3 R13, PT, PT, R13, R0, RZ ;  /* 0x000000000d0d2210 */ /* 0x008fc80007ffe0ff */
[----:B-----5:R-:W-:-:S05]  /*0250*/  @!P3 IADD3 R13, PT, PT, R13, R10, RZ ;  /* 0x0000000a0d0db210 */ /* 0x020fca0007ffe0ff */
[----:B------:R-:W-:Y:S01]  /*0260*/  STG.E desc[UR4][R8.64], R13 ;  /* 0x0000000d08007986 */ /* 0x000fe2000c101904 */
[----:B------:R-:W-:Y:S05]  /*0270*/  EXIT ;  /* 0x000000000000794d */ /* 0x000fea0003800000 */
.L_x_0:
[----:B------:R-:W-:-:S00]  /*0280*/  BRA `(.L_x_0) ;  /* 0xfffffffc00fc7947 */ /* 0x000fc0000383ffff */
[----:B------:R-:W-:-:S00]  /*0290*/  NOP ;  /* 0x0000000000007918 */ /* 0x000fc00000000000 */
        /* <DEDUP_REMOVED lines=14> */
.L_x_1:


//--------------------- .nv.shared.reserved.0     --------------------------
	.section	.nv.shared.reserved.0,"aw",@nobits
	.weak		__nv_reservedSMEM_offset_0_alias
	.size		__nv_reservedSMEM_offset_0_alias, 0, 64
	.other		__nv_reservedSMEM_offset_0_alias,@"STO_CUDA_RESERVED_SHARED STV_DEFAULT"
__nv_reservedSMEM_offset_0_alias:
	.zero		0
	.zero		64


//--------------------- .nv.constant0._Z16stencilOperationPiS_ii --------------------------
	.section	.nv.constant0._Z16stencilOperationPiS_ii,"a",@progbits
	.sectionflags	@""
	.align	4
.nv.constant0._Z16stencilOperationPiS_ii:
	.zero		920


//--------------------- SYMBOLS --------------------------

	.type		.nv.reservedSmem.offset0,@object
	.size		.nv.reservedSmem.offset0,0x4
